//
// Generated by NVIDIA NVVM Compiler
//
// Compiler Build ID: CL-36424714
// Cuda compilation tools, release 13.0, V13.0.88
// Based on NVVM 20.0.0
//

.version 9.0
.target sm_100
.address_size 64

	// .globl	int8pack_kernel
// _ZZ15int8pack_kernelE5cache has been demoted

.visible .entry int8pack_kernel(
	.param .u64 .ptr .align 1 int8pack_kernel_param_0,
	.param .u64 .ptr .align 1 int8pack_kernel_param_1,
	.param .u32 int8pack_kernel_param_2,
	.param .u32 int8pack_kernel_param_3,
	.param .u32 int8pack_kernel_param_4
)
{
	.reg .pred 	%p<12>;
	.reg .b16 	%rs<33>;
	.reg .b32 	%r<83>;
	.reg .b64 	%rd<42>;
	// demoted variable
	.shared .align 1 .b8 _ZZ15int8pack_kernelE5cache[2048];
	ld.param.u64 	%rd2, [int8pack_kernel_param_0];
	ld.param.u64 	%rd3, [int8pack_kernel_param_1];
	ld.param.u32 	%r26, [int8pack_kernel_param_2];
	ld.param.u32 	%r27, [int8pack_kernel_param_3];
	ld.param.u32 	%r28, [int8pack_kernel_param_4];
	cvta.to.global.u64 	%rd1, %rd3;
	mov.u32 	%r29, %ctaid.x;
	mov.u32 	%r30, %ntid.x;
	mul.lo.s32 	%r31, %r29, %r30;
	mov.u32 	%r1, %tid.x;
	add.s32 	%r2, %r31, %r1;
	mov.u32 	%r32, %ctaid.y;
	mov.u32 	%r33, %ntid.y;
	mul.lo.s32 	%r3, %r32, %r33;
	mov.u32 	%r4, %tid.y;
	add.s32 	%r5, %r3, %r4;
	mad.lo.s32 	%r6, %r4, %r30, %r1;
	shl.b32 	%r7, %r30, 3;
	shl.b32 	%r34, %r31, 3;
	and.b32  	%r8, %r34, 536870904;
	div.u32 	%r9, %r6, %r7;
	mul.lo.s32 	%r35, %r9, %r7;
	sub.s32 	%r36, %r6, %r35;
	add.s32 	%r10, %r36, %r8;
	setp.ge.s32 	%p1, %r10, %r28;
	mov.b16 	%rs25, 0;
	@%p1 bra 	$L__BB0_2;
	add.s32 	%r37, %r9, %r3;
	mad.lo.s32 	%r38, %r37, %r28, %r10;
	cvt.s64.s32 	%rd4, %r38;
	add.s64 	%rd5, %rd1, %rd4;
	ld.global.u8 	%rs25, [%rd5];
$L__BB0_2:
	mov.u32 	%r39, _ZZ15int8pack_kernelE5cache;
	add.s32 	%r11, %r39, %r6;
	st.shared.u8 	[%r11], %rs25;
	add.s32 	%r40, %r6, 256;
	div.u32 	%r12, %r40, %r7;
	mul.lo.s32 	%r41, %r12, %r7;
	sub.s32 	%r42, %r40, %r41;
	add.s32 	%r13, %r42, %r8;
	setp.ge.s32 	%p2, %r13, %r28;
	mov.b16 	%rs26, 0;
	@%p2 bra 	$L__BB0_4;
	add.s32 	%r43, %r12, %r3;
	mad.lo.s32 	%r44, %r43, %r28, %r13;
	cvt.s64.s32 	%rd6, %r44;
	add.s64 	%rd7, %rd1, %rd6;
	ld.global.u8 	%rs26, [%rd7];
$L__BB0_4:
	st.shared.u8 	[%r11+256], %rs26;
	add.s32 	%r45, %r6, 512;
	div.u32 	%r14, %r45, %r7;
	mul.lo.s32 	%r46, %r14, %r7;
	sub.s32 	%r47, %r45, %r46;
	add.s32 	%r15, %r47, %r8;
	setp.ge.s32 	%p3, %r15, %r28;
	mov.b16 	%rs27, 0;
	@%p3 bra 	$L__BB0_6;
	add.s32 	%r48, %r14, %r3;
	mad.lo.s32 	%r49, %r48, %r28, %r15;
	cvt.s64.s32 	%rd8, %r49;
	add.s64 	%rd9, %rd1, %rd8;
	ld.global.u8 	%rs27, [%rd9];
$L__BB0_6:
	st.shared.u8 	[%r11+512], %rs27;
	add.s32 	%r50, %r6, 768;
	div.u32 	%r16, %r50, %r7;
	mul.lo.s32 	%r51, %r16, %r7;
	sub.s32 	%r52, %r50, %r51;
	add.s32 	%r17, %r52, %r8;
	setp.ge.s32 	%p4, %r17, %r28;
	mov.b16 	%rs28, 0;
	@%p4 bra 	$L__BB0_8;
	add.s32 	%r53, %r16, %r3;
	mad.lo.s32 	%r54, %r53, %r28, %r17;
	cvt.s64.s32 	%rd10, %r54;
	add.s64 	%rd11, %rd1, %rd10;
	ld.global.u8 	%rs28, [%rd11];
$L__BB0_8:
	st.shared.u8 	[%r11+768], %rs28;
	add.s32 	%r55, %r6, 1024;
	div.u32 	%r18, %r55, %r7;
	mul.lo.s32 	%r56, %r18, %r7;
	sub.s32 	%r57, %r55, %r56;
	add.s32 	%r19, %r57, %r8;
	setp.ge.s32 	%p5, %r19, %r28;
	mov.b16 	%rs29, 0;
	@%p5 bra 	$L__BB0_10;
	add.s32 	%r58, %r18, %r3;
	mad.lo.s32 	%r59, %r58, %r28, %r19;
	cvt.s64.s32 	%rd12, %r59;
	add.s64 	%rd13, %rd1, %rd12;
	ld.global.u8 	%rs29, [%rd13];
$L__BB0_10:
	st.shared.u8 	[%r11+1024], %rs29;
	add.s32 	%r60, %r6, 1280;
	div.u32 	%r20, %r60, %r7;
	mul.lo.s32 	%r61, %r20, %r7;
	sub.s32 	%r62, %r60, %r61;
	add.s32 	%r21, %r62, %r8;
	setp.ge.s32 	%p6, %r21, %r28;
	mov.b16 	%rs30, 0;
	@%p6 bra 	$L__BB0_12;
	add.s32 	%r63, %r20, %r3;
	mad.lo.s32 	%r64, %r63, %r28, %r21;
	cvt.s64.s32 	%rd14, %r64;
	add.s64 	%rd15, %rd1, %rd14;
	ld.global.u8 	%rs30, [%rd15];
$L__BB0_12:
	st.shared.u8 	[%r11+1280], %rs30;
	add.s32 	%r65, %r6, 1536;
	div.u32 	%r22, %r65, %r7;
	mul.lo.s32 	%r66, %r22, %r7;
	sub.s32 	%r67, %r65, %r66;
	add.s32 	%r23, %r67, %r8;
	setp.ge.s32 	%p7, %r23, %r28;
	mov.b16 	%rs31, 0;
	@%p7 bra 	$L__BB0_14;
	add.s32 	%r68, %r22, %r3;
	mad.lo.s32 	%r69, %r68, %r28, %r23;
	cvt.s64.s32 	%rd16, %r69;
	add.s64 	%rd17, %rd1, %rd16;
	ld.global.u8 	%rs31, [%rd17];
$L__BB0_14:
	st.shared.u8 	[%r11+1536], %rs31;
	add.s32 	%r70, %r6, 1792;
	div.u32 	%r24, %r70, %r7;
	mul.lo.s32 	%r71, %r24, %r7;
	sub.s32 	%r72, %r70, %r71;
	add.s32 	%r25, %r72, %r8;
	setp.ge.s32 	%p8, %r25, %r28;
	mov.b16 	%rs32, 0;
	@%p8 bra 	$L__BB0_16;
	add.s32 	%r73, %r24, %r3;
	mad.lo.s32 	%r74, %r73, %r28, %r25;
	cvt.s64.s32 	%rd18, %r74;
	add.s64 	%rd19, %rd1, %rd18;
	ld.global.u8 	%rs32, [%rd19];
$L__BB0_16:
	st.shared.u8 	[%r11+1792], %rs32;
	bar.sync 	0;
	setp.ge.s32 	%p9, %r5, %r26;
	setp.ge.s32 	%p10, %r2, %r27;
	or.pred  	%p11, %p9, %p10;
	@%p11 bra 	$L__BB0_18;
	shl.b32 	%r75, %r1, 3;
	mad.lo.s32 	%r76, %r7, %r4, %r75;
	add.s32 	%r78, %r39, %r76;
	ld.shared.u8 	%rd20, [%r78];
	ld.shared.u8 	%r79, [%r78+1];
	mul.wide.u32 	%rd21, %r79, 256;
	or.b64  	%rd22, %rd21, %rd20;
	ld.shared.u8 	%r80, [%r78+2];
	mul.wide.u32 	%rd23, %r80, 65536;
	or.b64  	%rd24, %rd23, %rd22;
	ld.shared.u8 	%r81, [%r78+3];
	mul.wide.u32 	%rd25, %r81, 16777216;
	or.b64  	%rd26, %rd25, %rd24;
	ld.shared.u8 	%rd27, [%r78+4];
	shl.b64 	%rd28, %rd27, 32;
	or.b64  	%rd29, %rd28, %rd26;
	ld.shared.u8 	%rd30, [%r78+5];
	shl.b64 	%rd31, %rd30, 40;
	or.b64  	%rd32, %rd31, %rd29;
	ld.shared.u8 	%rd33, [%r78+6];
	shl.b64 	%rd34, %rd33, 48;
	or.b64  	%rd35, %rd34, %rd32;
	ld.shared.u8 	%rd36, [%r78+7];
	shl.b64 	%rd37, %rd36, 56;
	or.b64  	%rd38, %rd37, %rd35;
	mad.lo.s32 	%r82, %r27, %r5, %r2;
	cvta.to.global.u64 	%rd39, %rd2;
	mul.wide.s32 	%rd40, %r82, 8;
	add.s64 	%rd41, %rd39, %rd40;
	st.global.u64 	[%rd41], %rd38;
$L__BB0_18:
	ret;

}


// ===== COMPILED SASS (sm_100) =====

	.target	sm_100

	.elftype	@"ET_EXEC"


//--------------------- .note.nv.tkinfo           --------------------------
	.section	.note.nv.tkinfo,"",@"SHT_NOTE"
	.sectionflags	@"SHF_NOTE_NV_TKINFO"
	.tkinfo
        /*0018*/ 	.word	0x00000002
        /*0030*/ 	.string	""
        /*0030*/ 	.string	"ptxas"
        /*0030*/ 	.string	"Cuda compilation tools, release 13.0, V13.0.88"
        /*0030*/ 	.string	"Build cuda_13.0.r13.0/compiler.36424714_0"
        /*0030*/ 	.string	"-arch sm_100 -m 64 "



//--------------------- .note.nv.cuinfo           --------------------------
	.section	.note.nv.cuinfo,"",@"SHT_NOTE"
	.sectionflags	@"SHF_NOTE_NV_CUINFO"
        /*0018*/ 	.short	0x0002
        /*001a*/ 	.short	0x0064
        /*001c*/ 	.short	0x0082
	.zero		2


//--------------------- .nv.info                  --------------------------
	.section	.nv.info,"",@"SHT_CUDA_INFO"
	.align	4


	//----- nvinfo : EIATTR_REGCOUNT
	.align		4
        /*0000*/ 	.byte	0x04, 0x2f
        /*0002*/ 	.short	(.L_1 - .L_0)
	.align		4
.L_0:
        /*0004*/ 	.word	index@(int8pack_kernel)
        /*0008*/ 	.word	0x00000020


	//----- nvinfo : EIATTR_FRAME_SIZE
	.align		4
.L_1:
        /*000c*/ 	.byte	0x04, 0x11
        /*000e*/ 	.short	(.L_3 - .L_2)
	.align		4
.L_2:
        /*0010*/ 	.word	index@(int8pack_kernel)
        /*0014*/ 	.word	0x00000000


	//----- nvinfo : EIATTR_MIN_STACK_SIZE
	.align		4
.L_3:
        /*0018*/ 	.byte	0x04, 0x12
        /*001a*/ 	.short	(.L_5 - .L_4)
	.align		4
.L_4:
        /*001c*/ 	.word	index@(int8pack_kernel)
        /*0020*/ 	.word	0x00000000
.L_5:


//--------------------- .nv.compat                --------------------------
	.section	.nv.compat,"",@"SHT_CUDA_COMPAT_INFO"
	.align	4
        /*0000*/ 	.byte	0x02, 0x09, 0x00, 0x00, 0x02, 0x02, 0x01, 0x00, 0x02, 0x05, 0x05, 0x00, 0x03, 0x07, 0x01, 0x01
        /*0010*/ 	.byte	0x02, 0x03, 0x00, 0x00, 0x02, 0x06, 0x01, 0x00, 0x04, 0x0b, 0x08, 0x00, 0x09, 0x00, 0x00, 0x00
        /*0020*/ 	.byte	0x00, 0x00, 0x00, 0x00


//--------------------- .nv.info.int8pack_kernel  --------------------------
	.section	.nv.info.int8pack_kernel,"",@"SHT_CUDA_INFO"
	.sectionflags	@""
	.align	4


	//----- nvinfo : EIATTR_CUDA_API_VERSION
	.align		4
        /*0000*/ 	.byte	0x04, 0x37
        /*0002*/ 	.short	(.L_7 - .L_6)
.L_6:
        /*0004*/ 	.word	0x00000082


	//----- nvinfo : EIATTR_KPARAM_INFO
	.align		4
.L_7:
        /*0008*/ 	.byte	0x04, 0x17
        /*000a*/ 	.short	(.L_9 - .L_8)
.L_8:
        /*000c*/ 	.word	0x00000000
        /*0010*/ 	.short	0x0004
        /*0012*/ 	.short	0x0018
        /*0014*/ 	.byte	0x00, 0xf0, 0x11, 0x00


	//----- nvinfo : EIATTR_KPARAM_INFO
	.align		4
.L_9:
        /*0018*/ 	.byte	0x04, 0x17
        /*001a*/ 	.short	(.L_11 - .L_10)
.L_10:
        /*001c*/ 	.word	0x00000000
        /*0020*/ 	.short	0x0003
        /*0022*/ 	.short	0x0014
        /*0024*/ 	.byte	0x00, 0xf0, 0x11, 0x00


	//----- nvinfo : EIATTR_KPARAM_INFO
	.align		4
.L_11:
        /*0028*/ 	.byte	0x04, 0x17
        /*002a*/ 	.short	(.L_13 - .L_12)
.L_12:
        /*002c*/ 	.word	0x00000000
        /*0030*/ 	.short	0x0002
        /*0032*/ 	.short	0x0010
        /*0034*/ 	.byte	0x00, 0xf0, 0x11, 0x00


	//----- nvinfo : EIATTR_KPARAM_INFO
	.align		4
.L_13:
        /*0038*/ 	.byte	0x04, 0x17
        /*003a*/ 	.short	(.L_15 - .L_14)
.L_14:
        /*003c*/ 	.word	0x00000000
        /*0040*/ 	.short	0x0001
        /*0042*/ 	.short	0x0008
        /*0044*/ 	.byte	0x00, 0xf5, 0x21, 0x00


	//----- nvinfo : EIATTR_KPARAM_INFO
	.align		4
.L_15:
        /*0048*/ 	.byte	0x04, 0x17
        /*004a*/ 	.short	(.L_17 - .L_16)
.L_16:
        /*004c*/ 	.word	0x00000000
        /*0050*/ 	.short	0x0000
        /*0052*/ 	.short	0x0000
        /*0054*/ 	.byte	0x00, 0xf5, 0x21, 0x00


	//----- nvinfo : EIATTR_SPARSE_MMA_MASK
	.align		4
.L_17:
        /*0058*/ 	.byte	0x03, 0x50
        /*005a*/ 	.short	0x0000


	//----- nvinfo : EIATTR_MAXREG_COUNT
	.align		4
        /*005c*/ 	.byte	0x03, 0x1b
        /*005e*/ 	.short	0x00ff


	//----- nvinfo : EIATTR_NUM_BARRIERS
	.align		4
        /*0060*/ 	.byte	0x02, 0x4c
        /*0062*/ 	.byte	0x01
	.zero		1


	//----- nvinfo : EIATTR_MERCURY_ISA_VERSION
	.align		4
        /*0064*/ 	.byte	0x03, 0x5f
        /*0066*/ 	.short	0x0101


	//----- nvinfo : EIATTR_VRC_CTA_INIT_COUNT
	.align		4
        /*0068*/ 	.byte	0x02, 0x4a
	.zero		1
	.zero		1


	//----- nvinfo : EIATTR_EXIT_INSTR_OFFSETS
	.align		4
        /*006c*/ 	.byte	0x04, 0x1c
        /*006e*/ 	.short	(.L_19 - .L_18)


	//   ....[0]....
.L_18:
        /*0070*/ 	.word	0x00000d10


	//   ....[1]....
        /*0074*/ 	.word	0x00000eb0


	//----- nvinfo : EIATTR_CBANK_PARAM_SIZE
	.align		4
.L_19:
        /*0078*/ 	.byte	0x03, 0x19
        /*007a*/ 	.short	0x001c


	//----- nvinfo : EIATTR_PARAM_CBANK
	.align		4
        /*007c*/ 	.byte	0x04, 0x0a
        /*007e*/ 	.short	(.L_21 - .L_20)
	.align		4
.L_20:
        /*0080*/ 	.word	index@(.nv.constant0.int8pack_kernel)
        /*0084*/ 	.short	0x0380
        /*0086*/ 	.short	0x001c


	//----- nvinfo : EIATTR_SW_WAR
	.align		4
.L_21:
        /*0088*/ 	.byte	0x04, 0x36
        /*008a*/ 	.short	(.L_23 - .L_22)
.L_22:
        /*008c*/ 	.word	0x00000008
.L_23:


//--------------------- .nv.callgraph             --------------------------
	.section	.nv.callgraph,"",@"SHT_CUDA_CALLGRAPH"
	.align	4
	.sectionentsize	8
	.align		4
        /*0000*/ 	.word	0x00000000
	.align		4
        /*0004*/ 	.word	0xffffffff
	.align		4
        /*0008*/ 	.word	0x00000000
	.align		4
        /*000c*/ 	.word	0xfffffffe
	.align		4
        /*0010*/ 	.word	0x00000000
	.align		4
        /*0014*/ 	.word	0xfffffffd
	.align		4
        /*0018*/ 	.word	0x00000000
	.align		4
        /*001c*/ 	.word	0xfffffffc


//--------------------- .text.int8pack_kernel     --------------------------
	.section	.text.int8pack_kernel,"ax",@progbits
	.align	128
        .global         int8pack_kernel
        .type           int8pack_kernel,@function
        .size           int8pack_kernel,(.L_x_1 - int8pack_kernel)
        .other          int8pack_kernel,@"STO_CUDA_ENTRY STV_DEFAULT"
int8pack_kernel:
.text.int8pack_kernel:
[----:B------:R-:W-:Y:S01]  /*0000*/  LDC R1, c[0x0][0x37c] ;  /* 0x0000df00ff017b82 */ /* 0x000fe20000000800 */
[----:B------:R-:W0:Y:S01]  /*0010*/  LDCU UR5, c[0x0][0x360] ;  /* 0x00006c00ff0577ac */ /* 0x000e220008000800 */
[----:B------:R-:W1:Y:S06]  /*0020*/  S2R R0, SR_TID.X ;  /* 0x0000000000007919 */ /* 0x000e6c0000002100 */
[----:B------:R-:W2:Y:S01]  /*0030*/  S2UR UR4, SR_CTAID.X ;  /* 0x00000000000479c3 */ /* 0x000ea20000002500 */
[----:B------:R-:W3:Y:S01]  /*0040*/  LDCU UR12, c[0x0][0x398] ;  /* 0x00007300ff0c77ac */ /* 0x000ee20008000800 */
[----:B------:R-:W1:Y:S01]  /*0050*/  S2R R15, SR_TID.Y ;  /* 0x00000000000f7919 */ /* 0x000e620000002200 */
[----:B------:R-:W4:Y:S05]  /*0060*/  LDCU UR8, c[0x0][0x364] ;  /* 0x00006c80ff0877ac */ /* 0x000f2a0008000800 */
[----:B------:R-:W4:Y:S01]  /*0070*/  S2UR UR7, SR_CTAID.Y ;  /* 0x00000000000779c3 */ /* 0x000f220000002600 */
[----:B------:R-:W5:Y:S01]  /*0080*/  LDCU.64 UR10, c[0x0][0x358] ;  /* 0x00006b00ff0a77ac */ /* 0x000f620008000a00 */
[----:B0-----:R-:W-:-:S06]  /*0090*/  USHF.L.U32 UR9, UR5, 0x3, URZ ;  /* 0x0000000305097899 */ /* 0x001fcc00080006ff */
[----:B------:R-:W-:Y:S01]  /*00a0*/  IMAD R5, RZ, RZ, -UR9 ;  /* 0x80000009ff057e24 */ /* 0x000fe2000f8e02ff */
[----:B------:R-:W-:Y:S01]  /*00b0*/  LOP3.LUT R21, RZ, UR9, RZ, 0x33, !PT ;  /* 0x00000009ff157c12 */ /* 0x000fe2000f8e33ff */
[----:B--2---:R-:W-:Y:S01]  /*00c0*/  UIMAD UR4, UR4, UR5, URZ ;  /* 0x00000005040472a4 */ /* 0x004fe2000f8e02ff */
[----:B------:R-:W0:Y:S01]  /*00d0*/  I2F.U32.RP R4, UR9 ;  /* 0x0000000900047d06 */ /* 0x000e220008209000 */
[----:B-1----:R-:W-:Y:S02]  /*00e0*/  IMAD R14, R15, UR5, R0 ;  /* 0x000000050f0e7c24 */ /* 0x002fe4000f8e0200 */
[----:B------:R-:W-:Y:S02]  /*00f0*/  USHF.L.U32 UR5, UR4, 0x3, URZ ;  /* 0x0000000304057899 */ /* 0x000fe400080006ff */
[----:B------:R-:W-:-:S03]  /*0100*/  VIADD R17, R14, 0x200 ;  /* 0x000002000e117836 */ /* 0x000fc60000000000 */
[----:B0-----:R-:W0:Y:S01]  /*0110*/  MUFU.RCP R4, R4 ;  /* 0x0000000400047308 */ /* 0x001e220000001000 */
[C---:B------:R-:W-:Y:S01]  /*0120*/  VIADD R18, R14.reuse, 0x300 ;  /* 0x000003000e127836 */ /* 0x040fe20000000000 */
[C---:B------:R-:W-:Y:S01]  /*0130*/  IADD3 R16, PT, PT, R14.reuse, 0x400, RZ ;  /* 0x000004000e107810 */ /* 0x040fe20007ffe0ff */
[C---:B------:R-:W-:Y:S01]  /*0140*/  VIADD R12, R14.reuse, 0x500 ;  /* 0x000005000e0c7836 */ /* 0x040fe20000000000 */
[----:B------:R-:W-:Y:S01]  /*0150*/  IADD3 R26, PT, PT, R14, 0x600, RZ ;  /* 0x000006000e1a7810 */ /* 0x000fe20007ffe0ff */
[----:B------:R-:W-:Y:S02]  /*0160*/  ULOP3.LUT UR6, UR5, 0x1ffffff8, URZ, 0xc0, !UPT ;  /* 0x1ffffff805067892 */ /* 0x000fe4000f8ec0ff */
[----:B----4-:R-:W-:Y:S01]  /*0170*/  UIMAD UR5, UR7, UR8, URZ ;  /* 0x00000008070572a4 */ /* 0x010fe2000f8e02ff */
[----:B0-----:R-:W-:-:S04]  /*0180*/  VIADD R2, R4, 0xffffffe ;  /* 0x0ffffffe04027836 */ /* 0x001fc80000000000 */
[----:B------:R0:W1:Y:S02]  /*0190*/  F2I.FTZ.U32.TRUNC.NTZ R3, R2 ;  /* 0x0000000200037305 */ /* 0x000064000021f000 */
[----:B0-----:R-:W-:Y:S02]  /*01a0*/  HFMA2 R2, -RZ, RZ, 0, 0 ;  /* 0x00000000ff027431 */ /* 0x001fe400000001ff */
[----:B-1----:R-:W-:-:S04]  /*01b0*/  IMAD R5, R5, R3, RZ ;  /* 0x0000000305057224 */ /* 0x002fc800078e02ff */
[----:B------:R-:W-:-:S04]  /*01c0*/  IMAD.HI.U32 R5, R3, R5, R2 ;  /* 0x0000000503057227 */ /* 0x000fc800078e0002 */
[----:B------:R-:W-:Y:S02]  /*01d0*/  VIADD R3, R14, 0x100 ;  /* 0x000001000e037836 */ /* 0x000fe40000000000 */
[----:B------:R-:W-:-:S04]  /*01e0*/  IMAD.HI.U32 R22, R5, R14, RZ ;  /* 0x0000000e05167227 */ /* 0x000fc800078e00ff */
[----:B------:R-:W-:Y:S01]  /*01f0*/  IMAD.HI.U32 R20, R5, R3, RZ ;  /* 0x0000000305147227 */ /* 0x000fe200078e00ff */
[----:B------:R-:W-:-:S03]  /*0200*/  IADD3 R7, PT, PT, -R22, RZ, RZ ;  /* 0x000000ff16077210 */ /* 0x000fc60007ffe1ff */
[----:B------:R-:W-:-:S04]  /*0210*/  IMAD.HI.U32 R4, R5, R17, RZ ;  /* 0x0000001105047227 */ /* 0x000fc800078e00ff */
[----:B------:R-:W-:Y:S02]  /*0220*/  IMAD R6, R7, UR9, R14 ;  /* 0x0000000907067c24 */ /* 0x000fe4000f8e020e */
[----:B------:R-:W-:-:S03]  /*0230*/  IMAD.HI.U32 R2, R5, R18, RZ ;  /* 0x0000001205027227 */ /* 0x000fc600078e00ff */
[----:B------:R-:W-:Y:S01]  /*0240*/  ISETP.GE.U32.AND P2, PT, R6, UR9, PT ;  /* 0x0000000906007c0c */ /* 0x000fe2000bf46070 */
[----:B------:R-:W-:Y:S02]  /*0250*/  IMAD.MOV R8, RZ, RZ, -R20 ;  /* 0x000000ffff087224 */ /* 0x000fe400078e0a14 */
[----:B------:R-:W-:Y:S02]  /*0260*/  IMAD.MOV R10, RZ, RZ, -R4 ;  /* 0x000000ffff0a7224 */ /* 0x000fe400078e0a04 */
[----:B------:R-:W-:Y:S02]  /*0270*/  IMAD.MOV R11, RZ, RZ, -R2 ;  /* 0x000000ffff0b7224 */ /* 0x000fe400078e0a02 */
[----:B------:R-:W-:Y:S02]  /*0280*/  IMAD R7, R8, UR9, R3 ;  /* 0x0000000908077c24 */ /* 0x000fe4000f8e0203 */
[----:B------:R-:W-:Y:S02]  /*0290*/  IMAD R9, R10, UR9, R17 ;  /* 0x000000090a097c24 */ /* 0x000fe4000f8e0211 */
[----:B------:R-:W-:Y:S01]  /*02a0*/  IMAD R10, R11, UR9, R18 ;  /* 0x000000090b0a7c24 */ /* 0x000fe2000f8e0212 */
[----:B------:R-:W-:Y:S01]  /*02b0*/  ISETP.GE.U32.AND P4, PT, R7, UR9, PT ;  /* 0x0000000907007c0c */ /* 0x000fe2000bf86070 */
[----:B------:R-:W-:Y:S01]  /*02c0*/  @P2 VIADD R6, R6, -UR9 ;  /* 0x8000000906062c36 */ /* 0x000fe20008000000 */
[----:B------:R-:W-:Y:S01]  /*02d0*/  ISETP.GE.U32.AND P0, PT, R9, UR9, PT ;  /* 0x0000000909007c0c */ /* 0x000fe2000bf06070 */
[----:B------:R-:W-:Y:S01]  /*02e0*/  IMAD.HI.U32 R8, R5, R16, RZ ;  /* 0x0000001005087227 */ /* 0x000fe200078e00ff */
[----:B------:R-:W-:-:S02]  /*02f0*/  ISETP.GE.U32.AND P1, PT, R10, UR9, PT ;  /* 0x000000090a007c0c */ /* 0x000fc4000bf26070 */
[----:B------:R-:W-:Y:S01]  /*0300*/  ISETP.GE.U32.AND P6, PT, R6, UR9, PT ;  /* 0x0000000906007c0c */ /* 0x000fe2000bfc6070 */
[----:B------:R-:W-:Y:S01]  /*0310*/  IMAD.HI.U32 R6, R5, R12, RZ ;  /* 0x0000000c05067227 */ /* 0x000fe200078e00ff */
[----:B------:R-:W-:-:S03]  /*0320*/  IADD3 R11, PT, PT, -R8, RZ, RZ ;  /* 0x000000ff080b7210 */ /* 0x000fc60007ffe1ff */
[----:B------:R-:W-:Y:S02]  /*0330*/  @P2 VIADD R22, R22, 0x1 ;  /* 0x0000000116162836 */ /* 0x000fe40000000000 */
[----:B------:R-:W-:Y:S01]  /*0340*/  @P4 IADD3 R7, PT, PT, R7, -UR9, RZ ;  /* 0x8000000907074c10 */ /* 0x000fe2000fffe0ff */
[----:B------:R-:W-:Y:S01]  /*0350*/  IMAD R11, R11, UR9, R16 ;  /* 0x000000090b0b7c24 */ /* 0x000fe2000f8e0210 */
[----:B------:R-:W-:Y:S01]  /*0360*/  @P4 IADD3 R20, PT, PT, R20, 0x1, RZ ;  /* 0x0000000114144810 */ /* 0x000fe20007ffe0ff */
[----:B------:R-:W-:Y:S01]  /*0370*/  @P0 VIADD R9, R9, -UR9 ;  /* 0x8000000909090c36 */ /* 0x000fe20008000000 */
[----:B------:R-:W-:Y:S01]  /*0380*/  ISETP.GE.U32.AND P3, PT, R7, UR9, PT ;  /* 0x0000000907007c0c */ /* 0x000fe2000bf66070 */
[----:B------:R-:W-:Y:S01]  /*0390*/  @P1 VIADD R10, R10, -UR9 ;  /* 0x800000090a0a1c36 */ /* 0x000fe20008000000 */
[----:B------:R-:W-:Y:S01]  /*03a0*/  IADD3 R7, PT, PT, -R6, RZ, RZ ;  /* 0x000000ff06077210 */ /* 0x000fe20007ffe1ff */
[----:B------:R-:W-:Y:S01]  /*03b0*/  @P6 VIADD R22, R22, 0x1 ;  /* 0x0000000116166836 */ /* 0x000fe20000000000 */
[----:B------:R-:W-:Y:S01]  /*03c0*/  ISETP.GE.U32.AND P2, PT, R9, UR9, PT ;  /* 0x0000000909007c0c */ /* 0x000fe2000bf46070 */
[----:B------:R-:W-:Y:S01]  /*03d0*/  VIADD R9, R14, 0x700 ;  /* 0x000007000e097836 */ /* 0x000fe20000000000 */
[----:B------:R-:W-:Y:S01]  /*03e0*/  ISETP.GE.U32.AND P6, PT, R10, UR9, PT ;  /* 0x000000090a007c0c */ /* 0x000fe2000bfc6070 */
[----:B------:R-:W-:Y:S01]  /*03f0*/  IMAD.HI.U32 R10, R5, R26, RZ ;  /* 0x0000001a050a7227 */ /* 0x000fe200078e00ff */
[----:B------:R-:W-:-:S02]  /*0400*/  ISETP.GE.U32.AND P5, PT, R11, UR9, PT ;  /* 0x000000090b007c0c */ /* 0x000fc4000bfa6070 */
[----:B------:R-:W-:Y:S01]  /*0410*/  @P1 IADD3 R2, PT, PT, R2, 0x1, RZ ;  /* 0x0000000102021810 */ /* 0x000fe20007ffe0ff */
[----:B------:R-:W-:Y:S02]  /*0420*/  IMAD.HI.U32 R24, R5, R9, RZ ;  /* 0x0000000905187227 */ /* 0x000fe400078e00ff */
[----:B------:R-:W-:Y:S02]  /*0430*/  @P3 IADD3 R20, PT, PT, R20, 0x1, RZ ;  /* 0x0000000114143810 */ /* 0x000fe40007ffe0ff */
[----:B------:R-:W-:Y:S02]  /*0440*/  IMAD R5, R7, UR9, R12 ;  /* 0x0000000907057c24 */ /* 0x000fe4000f8e020c */
[----:B------:R-:W-:Y:S02]  /*0450*/  IMAD.MOV R7, RZ, RZ, -R10 ;  /* 0x000000ffff077224 */ /* 0x000fe400078e0a0a */
[----:B------:R-:W-:Y:S01]  /*0460*/  @P0 VIADD R4, R4, 0x1 ;  /* 0x0000000104040836 */ /* 0x000fe20000000000 */
[----:B------:R-:W-:Y:S01]  /*0470*/  ISETP.NE.U32.AND P0, PT, RZ, UR9, PT ;  /* 0x00000009ff007c0c */ /* 0x000fe2000bf05070 */
[----:B------:R-:W-:Y:S01]  /*0480*/  IMAD R7, R7, UR9, R26 ;  /* 0x0000000907077c24 */ /* 0x000fe2000f8e021a */
[----:B------:R-:W-:Y:S01]  /*0490*/  ISETP.GE.U32.AND P3, PT, R5, UR9, PT ;  /* 0x0000000905007c0c */ /* 0x000fe2000bf66070 */
[----:B------:R-:W-:Y:S01]  /*04a0*/  IMAD.MOV R28, RZ, RZ, -R24 ;  /* 0x000000ffff1c7224 */ /* 0x000fe200078e0a18 */
[----:B------:R-:W-:Y:S01]  /*04b0*/  SEL R19, R21, R22, !P0 ;  /* 0x0000001615137207 */ /* 0x000fe20004000000 */
[----:B------:R-:W-:Y:S01]  /*04c0*/  @P2 VIADD R4, R4, 0x1 ;  /* 0x0000000104042836 */ /* 0x000fe20000000000 */
[----:B------:R-:W-:Y:S01]  /*04d0*/  ISETP.GE.U32.AND P2, PT, R7, UR9, PT ;  /* 0x0000000907007c0c */ /* 0x000fe2000bf46070 */
[----:B------:R-:W-:Y:S01]  /*04e0*/  @P5 VIADD R11, R11, -UR9 ;  /* 0x800000090b0b5c36 */ /* 0x000fe20008000000 */
[----:B------:R-:W-:Y:S01]  /*04f0*/  IADD3 R13, PT, PT, -R19, RZ, RZ ;  /* 0x000000ff130d7210 */ /* 0x000fe20007ffe1ff */
[----:B------:R-:W-:Y:S01]  /*0500*/  IMAD R23, R28, UR9, R9 ;  /* 0x000000091c177c24 */ /* 0x000fe2000f8e0209 */
[----:B------:R-:W-:Y:S01]  /*0510*/  SEL R4, R21, R4, !P0 ;  /* 0x0000000415047207 */ /* 0x000fe20004000000 */
[----:B------:R-:W-:Y:S01]  /*0520*/  @P6 VIADD R2, R2, 0x1 ;  /* 0x0000000102026836 */ /* 0x000fe20000000000 */
[----:B------:R-:W-:Y:S01]  /*0530*/  ISETP.GE.U32.AND P4, PT, R11, UR9, PT ;  /* 0x000000090b007c0c */ /* 0x000fe2000bf86070 */
[----:B------:R-:W-:Y:S01]  /*0540*/  IMAD R13, R13, UR9, R14 ;  /* 0x000000090d0d7c24 */ /* 0x000fe2000f8e020e */
[----:B------:R-:W-:Y:S01]  /*0550*/  ISETP.GE.U32.AND P1, PT, R23, UR9, PT ;  /* 0x0000000917007c0c */ /* 0x000fe2000bf26070 */
[----:B------:R-:W-:Y:S01]  /*0560*/  @P3 VIADD R5, R5, -UR9 ;  /* 0x8000000905053c36 */ /* 0x000fe20008000000 */
[----:B------:R-:W-:Y:S01]  /*0570*/  SEL R11, R21, R20, !P0 ;  /* 0x00000014150b7207 */ /* 0x000fe20004000000 */
[----:B------:R-:W-:-:S02]  /*0580*/  VIADD R13, R13, UR6 ;  /* 0x000000060d0d7c36 */ /* 0x000fc40008000000 */
[----:B------:R-:W-:Y:S01]  /*0590*/  @P2 VIADD R7, R7, -UR9 ;  /* 0x8000000907072c36 */ /* 0x000fe20008000000 */
[----:B------:R-:W-:Y:S01]  /*05a0*/  IADD3 R20, PT, PT, -R11, RZ, RZ ;  /* 0x000000ff0b147210 */ /* 0x000fe20007ffe1ff */
[----:B------:R-:W-:Y:S01]  /*05b0*/  @P2 VIADD R10, R10, 0x1 ;  /* 0x000000010a0a2836 */ /* 0x000fe20000000000 */
[----:B------:R-:W-:Y:S01]  /*05c0*/  ISETP.GE.U32.AND P6, PT, R5, UR9, PT ;  /* 0x0000000905007c0c */ /* 0x000fe2000bfc6070 */
[----:B------:R-:W-:Y:S01]  /*05d0*/  @P5 VIADD R8, R8, 0x1 ;  /* 0x0000000108085836 */ /* 0x000fe20000000000 */
[----:B---3--:R-:W-:Y:S01]  /*05e0*/  ISETP.GE.AND P2, PT, R13, UR12, PT ;  /* 0x0000000c0d007c0c */ /* 0x008fe2000bf46270 */
[----:B------:R-:W-:Y:S01]  /*05f0*/  IMAD R5, R20, UR9, R3 ;  /* 0x0000000914057c24 */ /* 0x000fe2000f8e0203 */
[----:B------:R-:W-:Y:S01]  /*0600*/  ISETP.GE.U32.AND P5, PT, R7, UR9, PT ;  /* 0x0000000907007c0c */ /* 0x000fe2000bfa6070 */
[----:B------:R-:W-:Y:S01]  /*0610*/  @P3 VIADD R6, R6, 0x1 ;  /* 0x0000000106063836 */ /* 0x000fe20000000000 */
[----:B------:R-:W-:Y:S01]  /*0620*/  @P1 IADD3 R23, PT, PT, R23, -UR9, RZ ;  /* 0x8000000917171c10 */ /* 0x000fe2000fffe0ff */
[----:B------:R-:W-:Y:S01]  /*0630*/  VIADD R5, R5, UR6 ;  /* 0x0000000605057c36 */ /* 0x000fe20008000000 */
[----:B------:R-:W-:Y:S01]  /*0640*/  @P4 IADD3 R8, PT, PT, R8, 0x1, RZ ;  /* 0x0000000108084810 */ /* 0x000fe20007ffe0ff */
[----:B------:R-:W-:Y:S01]  /*0650*/  @P1 VIADD R24, R24, 0x1 ;  /* 0x0000000118181836 */ /* 0x000fe20000000000 */
[----:B------:R-:W-:Y:S01]  /*0660*/  ISETP.GE.U32.AND P3, PT, R23, UR9, PT ;  /* 0x0000000917007c0c */ /* 0x000fe2000bf66070 */
[----:B------:R-:W-:Y:S01]  /*0670*/  IMAD.MOV R20, RZ, RZ, -R4 ;  /* 0x000000ffff147224 */ /* 0x000fe200078e0a04 */
[----:B------:R-:W-:Y:S01]  /*0680*/  ISETP.GE.AND P1, PT, R5, UR12, PT ;  /* 0x0000000c05007c0c */ /* 0x000fe2000bf26270 */
[----:B------:R-:W-:Y:S01]  /*0690*/  @P6 VIADD R6, R6, 0x1 ;  /* 0x0000000106066836 */ /* 0x000fe20000000000 */
[C---:B------:R-:W-:Y:S01]  /*06a0*/  SEL R7, R21.reuse, R2, !P0 ;  /* 0x0000000215077207 */ /* 0x040fe20004000000 */
[----:B------:R-:W-:Y:S01]  /*06b0*/  IMAD R25, R20, UR9, R17 ;  /* 0x0000000914197c24 */ /* 0x000fe2000f8e0211 */
[C---:B------:R-:W-:Y:S01]  /*06c0*/  SEL R8, R21.reuse, R8, !P0 ;  /* 0x0000000815087207 */ /* 0x040fe20004000000 */
[----:B------:R-:W0:Y:S01]  /*06d0*/  @!P2 LDC.64 R2, c[0x0][0x388] ;  /* 0x0000e200ff02ab82 */ /* 0x000e220000000a00 */
[----:B------:R-:W-:Y:S01]  /*06e0*/  @P5 VIADD R10, R10, 0x1 ;  /* 0x000000010a0a5836 */ /* 0x000fe20000000000 */
[----:B------:R-:W-:Y:S01]  /*06f0*/  SEL R6, R21, R6, !P0 ;  /* 0x0000000615067207 */ /* 0x000fe20004000000 */
[----:B------:R-:W-:-:S02]  /*0700*/  @!P2 VIADD R28, R19, UR5 ;  /* 0x00000005131cac36 */ /* 0x000fc40008000000 */
[----:B------:R-:W-:Y:S01]  /*0710*/  IMAD.MOV R23, RZ, RZ, -R8 ;  /* 0x000000ffff177224 */ /* 0x000fe200078e0a08 */
[----:B------:R-:W-:Y:S01]  /*0720*/  @P3 IADD3 R24, PT, PT, R24, 0x1, RZ ;  /* 0x0000000118183810 */ /* 0x000fe20007ffe0ff */
[----:B------:R-:W-:Y:S01]  /*0730*/  VIADD R25, R25, UR6 ;  /* 0x0000000619197c36 */ /* 0x000fe20008000000 */
[----:B------:R-:W-:Y:S01]  /*0740*/  SEL R10, R21, R10, !P0 ;  /* 0x0000000a150a7207 */ /* 0x000fe20004000000 */
[----:B------:R-:W-:Y:S01]  /*0750*/  IMAD R20, R23, UR9, R16 ;  /* 0x0000000917147c24 */ /* 0x000fe2000f8e0210 */
[----:B------:R-:W-:Y:S01]  /*0760*/  SEL R24, R21, R24, !P0 ;  /* 0x0000001815187207 */ /* 0x000fe20004000000 */
[----:B------:R-:W1:Y:S01]  /*0770*/  @!P1 LDC.64 R22, c[0x0][0x388] ;  /* 0x0000e200ff169b82 */ /* 0x000e620000000a00 */
[----:B------:R-:W-:Y:S01]  /*0780*/  IADD3 R21, PT, PT, -R7, RZ, RZ ;  /* 0x000000ff07157210 */ /* 0x000fe20007ffe1ff */
[----:B------:R-:W-:Y:S01]  /*0790*/  @!P2 IMAD R13, R28, UR12, R13 ;  /* 0x0000000c1c0dac24 */ /* 0x000fe2000f8e020d */
[----:B------:R-:W-:Y:S01]  /*07a0*/  ISETP.GE.AND P0, PT, R25, UR12, PT ;  /* 0x0000000c19007c0c */ /* 0x000fe2000bf06270 */
[----:B------:R-:W-:Y:S01]  /*07b0*/  IMAD.MOV R17, RZ, RZ, -R10 ;  /* 0x000000ffff117224 */ /* 0x000fe200078e0a0a */
[----:B------:R-:W-:Y:S01]  /*07c0*/  IADD3 R16, PT, PT, -R24, RZ, RZ ;  /* 0x000000ff18107210 */ /* 0x000fe20007ffe1ff */
[----:B------:R-:W-:Y:S01]  /*07d0*/  IMAD R18, R21, UR9, R18 ;  /* 0x0000000915127c24 */ /* 0x000fe2000f8e0212 */
[----:B------:R-:W-:Y:S01]  /*07e0*/  IADD3 R21, PT, PT, -R6, RZ, RZ ;  /* 0x000000ff06157210 */ /* 0x000fe20007ffe1ff */
[----:B------:R-:W-:Y:S01]  /*07f0*/  IMAD R26, R17, UR9, R26 ;  /* 0x00000009111a7c24 */ /* 0x000fe2000f8e021a */
[----:B------:R-:W-:Y:S01]  /*0800*/  PRMT R17, RZ, 0x7610, R17 ;  /* 0x00007610ff117816 */ /* 0x000fe20000000011 */
[----:B------:R-:W-:Y:S01]  /*0810*/  VIADD R18, R18, UR6 ;  /* 0x0000000612127c36 */ /* 0x000fe20008000000 */
[----:B------:R-:W-:Y:S01]  /*0820*/  IADD3 R20, PT, PT, R20, UR6, RZ ;  /* 0x0000000614147c10 */ /* 0x000fe2000fffe0ff */
[----:B------:R-:W-:Y:S01]  /*0830*/  IMAD R21, R21, UR9, R12 ;  /* 0x0000000915157c24 */ /* 0x000fe2000f8e020c */
[----:B0-----:R-:W-:Y:S01]  /*0840*/  @!P2 IADD3 R2, P3, PT, R13, R2, RZ ;  /* 0x000000020d02a210 */ /* 0x001fe20007f7e0ff */
[----:B------:R-:W-:-:S02]  /*0850*/  @!P1 VIADD R12, R11, UR5 ;  /* 0x000000050b0c9c36 */ /* 0x000fc40008000000 */
[----:B------:R-:W-:Y:S01]  /*0860*/  IMAD R16, R16, UR9, R9 ;  /* 0x0000000910107c24 */ /* 0x000fe2000f8e0209 */
[----:B------:R-:W-:Y:S01]  /*0870*/  @!P2 LEA.HI.X.SX32 R3, R13, R3, 0x1, P3 ;  /* 0x000000030d03a211 */ /* 0x000fe200018f0eff */
[----:B------:R-:W-:Y:S01]  /*0880*/  @!P1 IMAD R5, R12, UR12, R5 ;  /* 0x0000000c0c059c24 */ /* 0x000fe2000f8e0205 */
[----:B------:R-:W-:Y:S01]  /*0890*/  ISETP.GE.AND P3, PT, R18, UR12, PT ;  /* 0x0000000c12007c0c */ /* 0x000fe2000bf66270 */
[----:B------:R-:W-:Y:S01]  /*08a0*/  VIADD R21, R21, UR6 ;  /* 0x0000000615157c36 */ /* 0x000fe20008000000 */
[----:B------:R-:W-:Y:S01]  /*08b0*/  ISETP.GE.AND P6, PT, R20, UR12, PT ;  /* 0x0000000c14007c0c */ /* 0x000fe2000bfc6270 */
[----:B-----5:R0:W2:Y:S01]  /*08c0*/  @!P2 LDG.E.U8 R17, desc[UR10][R2.64] ;  /* 0x0000000a0211a981 */ /* 0x0200a2000c1e1100 */
[----:B------:R-:W3:Y:S01]  /*08d0*/  @!P0 LDC.64 R12, c[0x0][0x388] ;  /* 0x0000e200ff0c8b82 */ /* 0x000ee20000000a00 */
[----:B------:R-:W-:Y:S01]  /*08e0*/  VIADD R26, R26, UR6 ;  /* 0x000000061a1a7c36 */ /* 0x000fe20008000000 */
[----:B-1----:R-:W-:Y:S01]  /*08f0*/  @!P1 IADD3 R22, P2, PT, R5, R22, RZ ;  /* 0x0000001605169210 */ /* 0x002fe20007f5e0ff */
[----:B------:R-:W-:Y:S01]  /*0900*/  @!P0 VIADD R28, R4, UR5 ;  /* 0x00000005041c8c36 */ /* 0x000fe20008000000 */
[----:B------:R-:W-:-:S02]  /*0910*/  IADD3 R16, PT, PT, R16, UR6, RZ ;  /* 0x0000000610107c10 */ /* 0x000fc4000fffe0ff */
[----:B------:R-:W-:Y:S01]  /*0920*/  ISETP.GE.AND P5, PT, R21, UR12, PT ;  /* 0x0000000c15007c0c */ /* 0x000fe2000bfa6270 */
[----:B------:R-:W-:Y:S01]  /*0930*/  @!P0 IMAD R25, R28, UR12, R25 ;  /* 0x0000000c1c198c24 */ /* 0x000fe2000f8e0219 */
[----:B------:R-:W-:Y:S01]  /*0940*/  @!P1 LEA.HI.X.SX32 R23, R5, R23, 0x1, P2 ;  /* 0x0000001705179211 */ /* 0x000fe200010f0eff */
[----:B------:R-:W-:Y:S01]  /*0950*/  @!P3 VIADD R7, R7, UR5 ;  /* 0x000000050707bc36 */ /* 0x000fe20008000000 */
[----:B------:R-:W-:Y:S01]  /*0960*/  ISETP.GE.AND P4, PT, R26, UR12, PT ;  /* 0x0000000c1a007c0c */ /* 0x000fe2000bf86270 */
[----:B------:R-:W1:Y:S01]  /*0970*/  @!P3 LDC.64 R4, c[0x0][0x388] ;  /* 0x0000e200ff04bb82 */ /* 0x000e620000000a00 */
[----:B------:R-:W-:Y:S01]  /*0980*/  ISETP.GE.AND P2, PT, R16, UR12, PT ;  /* 0x0000000c10007c0c */ /* 0x000fe2000bf46270 */
[----:B------:R-:W-:Y:S01]  /*0990*/  @!P3 IMAD R18, R7, UR12, R18 ;  /* 0x0000000c0712bc24 */ /* 0x000fe2000f8e0212 */
[----:B------:R-:W-:Y:S02]  /*09a0*/  @!P6 IADD3 R9, PT, PT, R8, UR5, RZ ;  /* 0x000000050809ec10 */ /* 0x000fe4000fffe0ff */
[----:B------:R-:W-:-:S03]  /*09b0*/  PRMT R19, RZ, 0x7610, R19 ;  /* 0x00007610ff137816 */ /* 0x000fc60000000013 */
[----:B0-----:R-:W0:Y:S01]  /*09c0*/  @!P6 LDC.64 R2, c[0x0][0x388] ;  /* 0x0000e200ff02eb82 */ /* 0x001e220000000a00 */
[----:B------:R-:W-:Y:S02]  /*09d0*/  @!P5 VIADD R28, R6, UR5 ;  /* 0x00000005061cdc36 */ /* 0x000fe40008000000 */
[----:B------:R-:W-:Y:S01]  /*09e0*/  @!P6 IMAD R20, R9, UR12, R20 ;  /* 0x0000000c0914ec24 */ /* 0x000fe2000f8e0214 */
[----:B------:R4:W5:Y:S01]  /*09f0*/  @!P1 LDG.E.U8 R19, desc[UR10][R22.64] ;  /* 0x0000000a16139981 */ /* 0x000962000c1e1100 */
[----:B------:R-:W-:Y:S01]  /*0a00*/  @!P4 VIADD R27, R10, UR5 ;  /* 0x000000050a1bcc36 */ /* 0x000fe20008000000 */
[----:B---3--:R-:W-:Y:S01]  /*0a10*/  @!P0 IADD3 R12, P1, PT, R25, R12, RZ ;  /* 0x0000000c190c8210 */ /* 0x008fe20007f3e0ff */
[----:B------:R-:W-:Y:S01]  /*0a20*/  @!P5 IMAD R21, R28, UR12, R21 ;  /* 0x0000000c1c15dc24 */ /* 0x000fe2000f8e0215 */
[----:B------:R-:W3:Y:S01]  /*0a30*/  @!P5 LDC.64 R6, c[0x0][0x388] ;  /* 0x0000e200ff06db82 */ /* 0x000ee20000000a00 */
[----:B------:R-:W-:Y:S01]  /*0a40*/  @!P4 IMAD R26, R27, UR12, R26 ;  /* 0x0000000c1b1acc24 */ /* 0x000fe2000f8e021a */
[----:B------:R-:W-:-:S02]  /*0a50*/  @!P0 LEA.HI.X.SX32 R13, R25, R13, 0x1, P1 ;  /* 0x0000000d190d8211 */ /* 0x000fc400008f0eff */
[----:B------:R-:W-:Y:S02]  /*0a60*/  PRMT R25, RZ, 0x7610, R25 ;  /* 0x00007610ff197816 */ /* 0x000fe40000000019 */
[----:B------:R-:W-:Y:S02]  /*0a70*/  @!P2 IADD3 R27, PT, PT, R24, UR5, RZ ;  /* 0x00000005181bac10 */ /* 0x000fe4000fffe0ff */
[----:B------:R-:W3:Y:S01]  /*0a80*/  @!P4 LDC.64 R8, c[0x0][0x388] ;  /* 0x0000e200ff08cb82 */ /* 0x000ee20000000a00 */
[----:B-1----:R-:W-:Y:S01]  /*0a90*/  @!P3 IADD3 R4, P1, PT, R18, R4, RZ ;  /* 0x000000041204b210 */ /* 0x002fe20007f3e0ff */
[----:B------:R1:W5:Y:S06]  /*0aa0*/  @!P0 LDG.E.U8 R25, desc[UR10][R12.64] ;  /* 0x0000000a0c198981 */ /* 0x00036c000c1e1100 */
[----:B------:R-:W1:Y:S01]  /*0ab0*/  @!P2 LDC.64 R10, c[0x0][0x388] ;  /* 0x0000e200ff0aab82 */ /* 0x000e620000000a00 */
[----:B0-----:R-:W-:-:S02]  /*0ac0*/  @!P6 IADD3 R2, P0, PT, R20, R2, RZ ;  /* 0x000000021402e210 */ /* 0x001fc40007f1e0ff */
[----:B----4-:R-:W-:Y:S01]  /*0ad0*/  PRMT R23, RZ, 0x7610, R23 ;  /* 0x00007610ff177816 */ /* 0x010fe20000000017 */
[----:B------:R-:W-:Y:S01]  /*0ae0*/  @!P2 IMAD R16, R27, UR12, R16 ;  /* 0x0000000c1b10ac24 */ /* 0x000fe2000f8e0210 */
[----:B------:R-:W-:Y:S02]  /*0af0*/  @!P3 LEA.HI.X.SX32 R5, R18, R5, 0x1, P1 ;  /* 0x000000051205b211 */ /* 0x000fe400008f0eff */
[----:B------:R-:W-:Y:S01]  /*0b00*/  PRMT R29, RZ, 0x7610, R29 ;  /* 0x00007610ff1d7816 */ /* 0x000fe2000000001d */
[----:B------:R-:W0:Y:S01]  /*0b10*/  S2UR UR7, SR_CgaCtaId ;  /* 0x00000000000779c3 */ /* 0x000e220000008800 */
[----:B------:R-:W-:Y:S01]  /*0b20*/  @!P6 LEA.HI.X.SX32 R3, R20, R3, 0x1, P0 ;  /* 0x000000031403e211 */ /* 0x000fe200000f0eff */
[----:B------:R-:W4:Y:S01]  /*0b30*/  @!P3 LDG.E.U8 R23, desc[UR10][R4.64] ;  /* 0x0000000a0417b981 */ /* 0x000f22000c1e1100 */
[----:B---3--:R-:W-:Y:S01]  /*0b40*/  @!P5 IADD3 R6, P0, PT, R21, R6, RZ ;  /* 0x000000061506d210 */ /* 0x008fe20007f1e0ff */
[----:B------:R-:W-:Y:S01]  /*0b50*/  UMOV UR6, 0x400 ;  /* 0x0000040000067882 */ /* 0x000fe20000000000 */
[----:B------:R-:W-:Y:S01]  /*0b60*/  PRMT R27, RZ, 0x7610, R27 ;  /* 0x00007610ff1b7816 */ /* 0x000fe2000000001b */
[----:B------:R-:W3:Y:S01]  /*0b70*/  LDCU.64 UR12, c[0x0][0x390] ;  /* 0x00007200ff0c77ac */ /* 0x000ee20008000a00 */
[----:B------:R-:W-:-:S02]  /*0b80*/  @!P4 IADD3 R8, P1, PT, R26, R8, RZ ;  /* 0x000000081a08c210 */ /* 0x000fc40007f3e0ff */
[----:B------:R-:W-:Y:S02]  /*0b90*/  @!P5 LEA.HI.X.SX32 R7, R21, R7, 0x1, P0 ;  /* 0x000000071507d211 */ /* 0x000fe400000f0eff */
[----:B------:R3:W4:Y:S01]  /*0ba0*/  @!P6 LDG.E.U8 R27, desc[UR10][R2.64] ;  /* 0x0000000a021be981 */ /* 0x000722000c1e1100 */
[----:B-1----:R-:W-:Y:S02]  /*0bb0*/  PRMT R13, RZ, 0x7610, R13 ;  /* 0x00007610ff0d7816 */ /* 0x002fe4000000000d */
[----:B------:R-:W-:Y:S02]  /*0bc0*/  @!P2 IADD3 R10, P3, PT, R16, R10, RZ ;  /* 0x0000000a100aa210 */ /* 0x000fe40007f7e0ff */
[----:B------:R-:W-:Y:S02]  /*0bd0*/  PRMT R21, RZ, 0x7610, R21 ;  /* 0x00007610ff157816 */ /* 0x000fe40000000015 */
[----:B------:R-:W4:Y:S01]  /*0be0*/  @!P5 LDG.E.U8 R13, desc[UR10][R6.64] ;  /* 0x0000000a060dd981 */ /* 0x000f22000c1e1100 */
[----:B------:R-:W-:-:S02]  /*0bf0*/  @!P4 LEA.HI.X.SX32 R9, R26, R9, 0x1, P1 ;  /* 0x000000091a09c211 */ /* 0x000fc400008f0eff */
[----:B------:R-:W-:-:S03]  /*0c00*/  @!P2 LEA.HI.X.SX32 R11, R16, R11, 0x1, P3 ;  /* 0x0000000b100ba211 */ /* 0x000fc600018f0eff */
[----:B------:R-:W4:Y:S04]  /*0c10*/  @!P4 LDG.E.U8 R21, desc[UR10][R8.64] ;  /* 0x0000000a0815c981 */ /* 0x000f28000c1e1100 */
[----:B------:R-:W4:Y:S01]  /*0c20*/  @!P2 LDG.E.U8 R29, desc[UR10][R10.64] ;  /* 0x0000000a0a1da981 */ /* 0x000f22000c1e1100 */
[----:B0-----:R-:W-:Y:S01]  /*0c30*/  ULEA UR6, UR7, UR6, 0x18 ;  /* 0x0000000607067291 */ /* 0x001fe2000f8ec0ff */
[----:B---3--:R-:W-:Y:S01]  /*0c40*/  VIADD R2, R0, UR4 ;  /* 0x0000000400027c36 */ /* 0x008fe20008000000 */
[----:B------:R-:W-:-:S04]  /*0c50*/  IADD3 R3, PT, PT, R15, UR5, RZ ;  /* 0x000000050f037c10 */ /* 0x000fc8000fffe0ff */
[----:B------:R-:W-:-:S04]  /*0c60*/  ISETP.GE.AND P0, PT, R2, UR13, PT ;  /* 0x0000000d02007c0c */ /* 0x000fc8000bf06270 */
[----:B------:R-:W-:Y:S01]  /*0c70*/  ISETP.GE.OR P0, PT, R3, UR12, P0 ;  /* 0x0000000c03007c0c */ /* 0x000fe20008706670 */
[----:B--2---:R0:W-:Y:S04]  /*0c80*/  STS.U8 [R14+UR6], R17 ;  /* 0x000000110e007988 */ /* 0x0041e80008000006 */
[----:B-----5:R0:W-:Y:S04]  /*0c90*/  STS.U8 [R14+UR6+0x100], R19 ;  /* 0x000100130e007988 */ /* 0x0201e80008000006 */
[----:B------:R0:W-:Y:S04]  /*0ca0*/  STS.U8 [R14+UR6+0x200], R25 ;  /* 0x000200190e007988 */ /* 0x0001e80008000006 */
[----:B----4-:R0:W-:Y:S04]  /*0cb0*/  STS.U8 [R14+UR6+0x300], R23 ;  /* 0x000300170e007988 */ /* 0x0101e80008000006 */
[----:B------:R0:W-:Y:S04]  /*0cc0*/  STS.U8 [R14+UR6+0x400], R27 ;  /* 0x0004001b0e007988 */ /* 0x0001e80008000006 */
[----:B------:R0:W-:Y:S04]  /*0cd0*/  STS.U8 [R14+UR6+0x500], R13 ;  /* 0x0005000d0e007988 */ /* 0x0001e80008000006 */
[----:B------:R0:W-:Y:S04]  /*0ce0*/  STS.U8 [R14+UR6+0x600], R21 ;  /* 0x000600150e007988 */ /* 0x0001e80008000006 */
[----:B------:R0:W-:Y:S01]  /*0cf0*/  STS.U8 [R14+UR6+0x700], R29 ;  /* 0x0007001d0e007988 */ /* 0x0001e20008000006 */
[----:B------:R-:W-:Y:S06]  /*0d00*/  BAR.SYNC.DEFER_BLOCKING 0x0 ;  /* 0x0000000000007b1d */ /* 0x000fec0000010000 */
[----:B------:R-:W-:Y:S05]  /*0d10*/  @P0 EXIT ;  /* 0x000000000000094d */ /* 0x000fea0003800000 */
[----:B------:R-:W-:Y:S01]  /*0d20*/  IMAD.SHL.U32 R0, R0, 0x8, RZ ;  /* 0x0000000800007824 */ /* 0x000fe200078e00ff */
[----:B------:R-:W1:Y:S01]  /*0d30*/  LDC.64 R4, c[0x0][0x380] ;  /* 0x0000e000ff047b82 */ /* 0x000e620000000a00 */
[----:B------:R-:W-:Y:S02]  /*0d40*/  IMAD R3, R3, UR13, R2 ;  /* 0x0000000d03037c24 */ /* 0x000fe4000f8e0202 */
[----:B------:R-:W-:-:S05]  /*0d50*/  IMAD R0, R15, UR9, R0 ;  /* 0x000000090f007c24 */ /* 0x000fca000f8e0200 */
[----:B------:R-:W2:Y:S04]  /*0d60*/  LDS.U8 R8, [R0+UR6+0x1] ;  /* 0x0000010600087984 */ /* 0x000ea80008000000 */
[----:B------:R-:W3:Y:S04]  /*0d70*/  LDS.U8 R10, [R0+UR6+0x2] ;  /* 0x00000206000a7984 */ /* 0x000ee80008000000 */
[----:B------:R-:W4:Y:S04]  /*0d80*/  LDS.U8 R6, [R0+UR6+0x3] ;  /* 0x0000030600067984 */ /* 0x000f280008000000 */
[----:B0-----:R-:W0:Y:S04]  /*0d90*/  LDS.U8 R14, [R0+UR6+0x5] ;  /* 0x00000506000e7984 */ /* 0x001e280008000000 */
[----:B------:R-:W5:Y:S01]  /*0da0*/  LDS.U8 R15, [R0+UR6+0x6] ;  /* 0x00000606000f7984 */ /* 0x000f620008000000 */
[----:B-1----:R-:W-:-:S03]  /*0db0*/  IMAD.WIDE R4, R3, 0x8, R4 ;  /* 0x0000000803047825 */ /* 0x002fc600078e0204 */
[----:B------:R-:W1:Y:S04]  /*0dc0*/  LDS.U8 R13, [R0+UR6] ;  /* 0x00000006000d7984 */ /* 0x000e680008000000 */
[----:B------:R-:W1:Y:S04]  /*0dd0*/  LDS.U8 R12, [R0+UR6+0x4] ;  /* 0x00000406000c7984 */ /* 0x000e680008000000 */
[----:B------:R-:W1:Y:S01]  /*0de0*/  LDS.U8 R16, [R0+UR6+0x7] ;  /* 0x0000070600107984 */ /* 0x000e620008000000 */
[----:B--2---:R-:W-:-:S04]  /*0df0*/  IMAD.WIDE.U32 R8, R8, 0x100, RZ ;  /* 0x0000010008087825 */ /* 0x004fc800078e00ff */
[----:B---3--:R-:W-:-:S04]  /*0e00*/  IMAD.WIDE.U32 R10, R10, 0x10000, RZ ;  /* 0x000100000a0a7825 */ /* 0x008fc800078e00ff */
[----:B----4-:R-:W-:Y:S01]  /*0e10*/  IMAD.WIDE.U32 R6, R6, 0x1000000, RZ ;  /* 0x0100000006067825 */ /* 0x010fe200078e00ff */
[----:B0-----:R-:W-:-:S04]  /*0e20*/  SHF.L.U32 R17, R14, 0x8, RZ ;  /* 0x000000080e117819 */ /* 0x001fc800000006ff */
[----:B------:R-:W-:Y:S01]  /*0e30*/  LOP3.LUT R7, R7, R11, R9, 0xfe, !PT ;  /* 0x0000000b07077212 */ /* 0x000fe200078efe09 */
[----:B-----5:R-:W-:Y:S01]  /*0e40*/  IMAD.U32 R15, R15, 0x10000, RZ ;  /* 0x000100000f0f7824 */ /* 0x020fe200078e00ff */
[----:B-1----:R-:W-:Y:S02]  /*0e50*/  LOP3.LUT R13, R10, R8, R13, 0xfe, !PT ;  /* 0x000000080a0d7212 */ /* 0x002fe400078efe0d */
[----:B------:R-:W-:Y:S02]  /*0e60*/  LOP3.LUT R12, R17, R12, R7, 0xfe, !PT ;  /* 0x0000000c110c7212 */ /* 0x000fe400078efe07 */
[----:B------:R-:W-:Y:S02]  /*0e70*/  LOP3.LUT R6, R6, R13, RZ, 0xfc, !PT ;  /* 0x0000000d06067212 */ /* 0x000fe400078efcff */
[----:B------:R-:W-:-:S04]  /*0e80*/  SHF.L.U32 R16, R16, 0x18, RZ ;  /* 0x0000001810107819 */ /* 0x000fc800000006ff */
[----:B------:R-:W-:-:S05]  /*0e90*/  LOP3.LUT R7, R16, R15, R12, 0xfe, !PT ;  /* 0x0000000f10077212 */ /* 0x000fca00078efe0c */
[----:B------:R-:W-:Y:S01]  /*0ea0*/  STG.E.64 desc[UR10][R4.64], R6 ;  /* 0x0000000604007986 */ /* 0x000fe2000c101b0a */
[----:B------:R-:W-:Y:S05]  /*0eb0*/  EXIT ;  /* 0x000000000000794d */ /* 0x000fea0003800000 */
.L_x_0:
[----:B------:R-:W-:-:S00]  /*0ec0*/  BRA `(.L_x_0) ;  /* 0xfffffffc00fc7947 */ /* 0x000fc0000383ffff */
[----:B------:R-:W-:-:S00]  /*0ed0*/  NOP ;  /* 0x0000000000007918 */ /* 0x000fc00000000000 */
        /* <DEDUP_REMOVED lines=10> */
.L_x_1:


//--------------------- .nv.shared.int8pack_kernel --------------------------
	.section	.nv.shared.int8pack_kernel,"aw",@nobits
	.sectionflags	@""
.nv.shared.int8pack_kernel:
	.zero		3072


//--------------------- .nv.shared.reserved.0     --------------------------
	.section	.nv.shared.reserved.0,"aw",@nobits
	.weak		__nv_reservedSMEM_offset_0_alias
	.size		__nv_reservedSMEM_offset_0_alias, 0, 64
	.other		__nv_reservedSMEM_offset_0_alias,@"STO_CUDA_RESERVED_SHARED STV_DEFAULT"
__nv_reservedSMEM_offset_0_alias:
	.zero		0
	.zero		64


//--------------------- .nv.constant0.int8pack_kernel --------------------------
	.section	.nv.constant0.int8pack_kernel,"a",@progbits
	.sectionflags	@""
	.align	4
.nv.constant0.int8pack_kernel:
	.zero		924


//--------------------- SYMBOLS --------------------------

	.type		.nv.reservedSmem.offset0,@object
	.size		.nv.reservedSmem.offset0,0x4
	.type		.nv.reservedSmem.cap,@object
	.size		.nv.reservedSmem.cap,0x4
